	.headerflags	@"EF_CUDA_TEXMODE_UNIFIED EF_CUDA_64BIT_ADDRESS EF_CUDA_ACCELERATORS EF_CUDA_SM90 EF_CUDA_VIRTUAL_SM(EF_CUDA_SM90)"
	.elftype	@"ET_EXEC"


//--------------------- .nv.info                  --------------------------
	.section	.nv.info,"",@"SHT_CUDA_INFO"
	.align	4


	//----- nvinfo : EIATTR_REGCOUNT
	.align		4
        /*0000*/ 	.byte	0x04, 0x2f
        /*0002*/ 	.short	(.L_1 - .L_0)
	.align		4
.L_0:
        /*0004*/ 	.word	index@(triton_poi_fused_mul_sigmoid_0)
        /*0008*/ 	.word	0x0000000e


	//----- nvinfo : EIATTR_MIN_STACK_SIZE
	.align		4
.L_1:
        /*000c*/ 	.byte	0x04, 0x12
        /*000e*/ 	.short	(.L_3 - .L_2)
	.align		4
.L_2:
        /*0010*/ 	.word	index@(triton_poi_fused_mul_sigmoid_0)
        /*0014*/ 	.word	0x00000000


	//----- nvinfo : EIATTR_FRAME_SIZE
	.align		4
.L_3:
        /*0018*/ 	.byte	0x04, 0x11
        /*001a*/ 	.short	(.L_5 - .L_4)
	.align		4
.L_4:
        /*001c*/ 	.word	index@(triton_poi_fused_mul_sigmoid_0)
        /*0020*/ 	.word	0x00000000


	//----- nvinfo : EIATTR_MIN_STACK_SIZE
	.align		4
.L_5:
        /*0024*/ 	.byte	0x04, 0x12
        /*0026*/ 	.short	(.L_7 - .L_6)
	.align		4
.L_6:
        /*0028*/ 	.word	index@(triton_poi_fused_mul_sigmoid_0)
        /*002c*/ 	.word	0x00000000
.L_7:


//--------------------- .nv.info.triton_poi_fused_mul_sigmoid_0 --------------------------
	.section	.nv.info.triton_poi_fused_mul_sigmoid_0,"",@"SHT_CUDA_INFO"
	.sectionflags	@""
	.align	4


	//----- nvinfo : EIATTR_CUDA_API_VERSION
	.align		4
        /*0000*/ 	.byte	0x04, 0x37
        /*0002*/ 	.short	(.L_9 - .L_8)
.L_8:
        /*0004*/ 	.word	0x0000007c


	//----- nvinfo : EIATTR_KPARAM_INFO
	.align		4
.L_9:
        /*0008*/ 	.byte	0x04, 0x17
        /*000a*/ 	.short	(.L_11 - .L_10)
.L_10:
        /*000c*/ 	.word	0x00000000
        /*0010*/ 	.short	0x0002
        /*0012*/ 	.short	0x0010
        /*0014*/ 	.byte	0x00, 0xf0, 0x11, 0x00


	//----- nvinfo : EIATTR_KPARAM_INFO
	.align		4
.L_11:
        /*0018*/ 	.byte	0x04, 0x17
        /*001a*/ 	.short	(.L_13 - .L_12)
.L_12:
        /*001c*/ 	.word	0x00000000
        /*0020*/ 	.short	0x0001
        /*0022*/ 	.short	0x0008
        /*0024*/ 	.byte	0x00, 0xf4, 0x21, 0x00


	//----- nvinfo : EIATTR_KPARAM_INFO
	.align		4
.L_13:
        /*0028*/ 	.byte	0x04, 0x17
        /*002a*/ 	.short	(.L_15 - .L_14)
.L_14:
        /*002c*/ 	.word	0x00000000
        /*0030*/ 	.short	0x0000
        /*0032*/ 	.short	0x0000
        /*0034*/ 	.byte	0x00, 0xf4, 0x21, 0x00


	//----- nvinfo : EIATTR_SPARSE_MMA_MASK
	.align		4
.L_15:
        /*0038*/ 	.byte	0x03, 0x50
        /*003a*/ 	.short	0x0000


	//----- nvinfo : EIATTR_MAXREG_COUNT
	.align		4
        /*003c*/ 	.byte	0x03, 0x1b
        /*003e*/ 	.short	0x00ff


	//----- nvinfo : EIATTR_EXIT_INSTR_OFFSETS
	.align		4
        /*0040*/ 	.byte	0x04, 0x1c
        /*0042*/ 	.short	(.L_17 - .L_16)


	//   ....[0]....
.L_16:
        /*0044*/ 	.word	0x00000290


	//   ....[1]....
        /*0048*/ 	.word	0x000002b0


	//----- nvinfo : EIATTR_REQNTID
	.align		4
.L_17:
        /*004c*/ 	.byte	0x04, 0x10
        /*004e*/ 	.short	(.L_19 - .L_18)
.L_18:
        /*0050*/ 	.word	0x00000080
        /*0054*/ 	.word	0x00000001
        /*0058*/ 	.word	0x00000001


	//----- nvinfo : EIATTR_CBANK_PARAM_SIZE
	.align		4
.L_19:
        /*005c*/ 	.byte	0x03, 0x19
        /*005e*/ 	.short	0x0014


	//----- nvinfo : EIATTR_PARAM_CBANK
	.align		4
        /*0060*/ 	.byte	0x04, 0x0a
        /*0062*/ 	.short	(.L_21 - .L_20)
	.align		4
.L_20:
        /*0064*/ 	.word	index@(.nv.constant0.triton_poi_fused_mul_sigmoid_0)
        /*0068*/ 	.short	0x0210
        /*006a*/ 	.short	0x0014


	//----- nvinfo : EIATTR_SW_WAR
	.align		4
.L_21:
        /*006c*/ 	.byte	0x04, 0x36
        /*006e*/ 	.short	(.L_23 - .L_22)
.L_22:
        /*0070*/ 	.word	0x00000008
.L_23:


//--------------------- .nv.callgraph             --------------------------
	.section	.nv.callgraph,"",@"SHT_CUDA_CALLGRAPH"
	.align	4
	.sectionentsize	8
	.align		4
        /*0000*/ 	.word	0x00000000
	.align		4
        /*0004*/ 	.word	0xffffffff
	.align		4
        /*0008*/ 	.word	0x00000000
	.align		4
        /*000c*/ 	.word	0xfffffffe
	.align		4
        /*0010*/ 	.word	0x00000000
	.align		4
        /*0014*/ 	.word	0xfffffffd
	.align		4
        /*0018*/ 	.word	0x00000000
	.align		4
        /*001c*/ 	.word	0xfffffffc


//--------------------- .text.triton_poi_fused_mul_sigmoid_0 --------------------------
	.section	.text.triton_poi_fused_mul_sigmoid_0,"ax",@progbits
	.align	128
        .global         triton_poi_fused_mul_sigmoid_0
        .type           triton_poi_fused_mul_sigmoid_0,@function
        .size           triton_poi_fused_mul_sigmoid_0,(.L_x_1 - triton_poi_fused_mul_sigmoid_0)
        .other          triton_poi_fused_mul_sigmoid_0,@"STO_CUDA_ENTRY STV_DEFAULT"
triton_poi_fused_mul_sigmoid_0:
.text.triton_poi_fused_mul_sigmoid_0:
[----:B------:R-:W0:Y:S02]  /*0000*/  LDC R1, c[0x0][0x28] ;  /* 0x00000a00ff017b82 */ /* 0x000e240000000800 */
[----:B------:R-:W1:Y:S01]  /*0010*/  S2R R0, SR_TID.X ;  /* 0x0000000000007919 */ /* 0x000e620000002100 */
[----:B------:R-:W2:Y:S01]  /*0020*/  LDC.64 R4, c[0x0][0x210] ;  /* 0x00008400ff047b82 */ /* 0x000ea20000000a00 */
[----:B------:R-:W-:Y:S01]  /*0030*/  CS2R R2, SRZ ;  /* 0x0000000000027805 */ /* 0x000fe2000001ff00 */
[----:B------:R-:W-:Y:S01]  /*0040*/  ULDC.64 UR4, c[0x0][0x208] ;  /* 0x0000820000047ab9 */ /* 0x000fe20000000a00 */
[----:B------:R-:W3:Y:S01]  /*0050*/  S2R R7, SR_CTAID.X ;  /* 0x0000000000077919 */ /* 0x000ee20000002500 */
[----:B-1----:R-:W-:-:S04]  /*0060*/  SHF.L.U32 R0, R0, 0x1, RZ ;  /* 0x0000000100007819 */ /* 0x002fc800000006ff */
[----:B------:R-:W-:-:S04]  /*0070*/  LOP3.LUT R0, R0, 0xfe, RZ, 0xc0, !PT ;  /* 0x000000fe00007812 */ /* 0x000fc800078ec0ff */
[----:B---3--:R-:W-:-:S04]  /*0080*/  LEA R7, R7, R0, 0x8 ;  /* 0x0000000007077211 */ /* 0x008fc800078e40ff */
[C---:B------:R-:W-:Y:S01]  /*0090*/  ISETP.GE.AND P0, PT, R7.reuse, 0x100, PT ;  /* 0x000001000700780c */ /* 0x040fe20003f06270 */
[----:B--2---:R-:W-:-:S12]  /*00a0*/  IMAD.WIDE R4, R7, 0x4, R4 ;  /* 0x0000000407047825 */ /* 0x004fd800078e0204 */
[----:B------:R1:W2:Y:S02]  /*00b0*/  @!P0 LDG.E.64 R2, desc[UR4][R4.64] ;  /* 0x0000000404028981 */ /* 0x0002a4000c1e1b00 */
[----:B-1----:R-:W1:Y:S02]  /*00c0*/  LDC.64 R4, c[0x0][0x218] ;  /* 0x00008600ff047b82 */ /* 0x002e640000000a00 */
[----:B-1----:R-:W-:-:S04]  /*00d0*/  IMAD.WIDE R4, R7, 0x4, R4 ;  /* 0x0000000407047825 */ /* 0x002fc800078e0204 */
[----:B--2---:R-:W-:-:S04]  /*00e0*/  FADD R0, RZ, -R2 ;  /* 0x80000002ff007221 */ /* 0x004fc80000000000 */
[----:B------:R-:W-:Y:S01]  /*00f0*/  FMUL R6, R0, 1.4426950216293334961 ;  /* 0x3fb8aa3b00067820 */ /* 0x000fe20000400000 */
[----:B------:R-:W-:-:S04]  /*0100*/  FADD R0, RZ, -R3 ;  /* 0x80000003ff007221 */ /* 0x000fc80000000000 */
[----:B------:R-:W-:Y:S01]  /*0110*/  FMUL R8, R0, 1.4426950216293334961 ;  /* 0x3fb8aa3b00087820 */ /* 0x000fe20000400000 */
[----:B------:R-:W-:-:S04]  /*0120*/  FSETP.GEU.AND P1, PT, R6, -126, PT ;  /* 0xc2fc00000600780b */ /* 0x000fc80003f2e000 */
[----:B------:R-:W-:-:S09]  /*0130*/  FSETP.GEU.AND P2, PT, R8, -126, PT ;  /* 0xc2fc00000800780b */ /* 0x000fd20003f4e000 */
[----:B------:R-:W-:-:S04]  /*0140*/  @!P1 FMUL R6, R6, 0.5 ;  /* 0x3f00000006069820 */ /* 0x000fc80000400000 */
[----:B------:R-:W-:Y:S01]  /*0150*/  @!P2 FMUL R8, R8, 0.5 ;  /* 0x3f0000000808a820 */ /* 0x000fe20000400000 */
[----:B------:R1:W2:Y:S08]  /*0160*/  MUFU.EX2 R0, R6 ;  /* 0x0000000600007308 */ /* 0x0002b00000000800 */
[----:B------:R-:W3:Y:S01]  /*0170*/  MUFU.EX2 R9, R8 ;  /* 0x0000000800097308 */ /* 0x000ee20000000800 */
[----:B-1----:R-:W-:Y:S01]  /*0180*/  HFMA2.MMA R6, -RZ, RZ, 1.625, 0 ;  /* 0x3e800000ff067435 */ /* 0x002fe200000001ff */
[----:B--2---:R-:W-:-:S04]  /*0190*/  @!P1 FMUL R0, R0, R0 ;  /* 0x0000000000009220 */ /* 0x004fc80000400000 */
[----:B------:R-:W-:Y:S01]  /*01a0*/  FADD R0, R0, 1 ;  /* 0x3f80000000007421 */ /* 0x000fe20000000000 */
[----:B---3--:R-:W-:-:S04]  /*01b0*/  @!P2 FMUL R9, R9, R9 ;  /* 0x000000090909a220 */ /* 0x008fc80000400000 */
[----:B------:R-:W-:Y:S01]  /*01c0*/  FSETP.GT.AND P1, PT, R0, 8.50705917302346158658e+37, PT ;  /* 0x7e8000000000780b */ /* 0x000fe20003f24000 */
[----:B------:R-:W-:-:S03]  /*01d0*/  FADD R9, R9, 1 ;  /* 0x3f80000009097421 */ /* 0x000fc60000000000 */
[----:B------:R-:W-:Y:S02]  /*01e0*/  FSEL R11, R6, 1, P1 ;  /* 0x3f800000060b7808 */ /* 0x000fe40000800000 */
[----:B------:R-:W-:-:S04]  /*01f0*/  FSETP.GT.AND P2, PT, R9, 8.50705917302346158658e+37, PT ;  /* 0x7e8000000900780b */ /* 0x000fc80003f44000 */
[----:B------:R-:W-:-:S03]  /*0200*/  FSEL R6, R6, 1, P2 ;  /* 0x3f80000006067808 */ /* 0x000fc60001000000 */
[----:B------:R-:W-:-:S06]  /*0210*/  @P1 FMUL R0, R0, 0.25 ;  /* 0x3e80000000001820 */ /* 0x000fcc0000400000 */
[----:B------:R-:W1:Y:S01]  /*0220*/  MUFU.RCP R0, R0 ;  /* 0x0000000000007308 */ /* 0x000e620000001000 */
[----:B------:R-:W-:-:S07]  /*0230*/  @P2 FMUL R9, R9, 0.25 ;  /* 0x3e80000009092820 */ /* 0x000fce0000400000 */
[----:B------:R-:W2:Y:S01]  /*0240*/  MUFU.RCP R9, R9 ;  /* 0x0000000900097308 */ /* 0x000ea20000001000 */
[----:B-1----:R-:W-:-:S04]  /*0250*/  FMUL R11, R0, R11 ;  /* 0x0000000b000b7220 */ /* 0x002fc80000400000 */
[----:B------:R-:W-:Y:S01]  /*0260*/  FMUL R2, R11, R2 ;  /* 0x000000020b027220 */ /* 0x000fe20000400000 */
[----:B--2---:R-:W-:-:S04]  /*0270*/  FMUL R6, R9, R6 ;  /* 0x0000000609067220 */ /* 0x004fc80000400000 */
[----:B------:R-:W-:Y:S01]  /*0280*/  FMUL R3, R6, R3 ;  /* 0x0000000306037220 */ /* 0x000fe20000400000 */
[----:B------:R-:W-:Y:S06]  /*0290*/  @P0 EXIT ;  /* 0x000000000000094d */ /* 0x000fec0003800000 */
[----:B------:R-:W-:Y:S01]  /*02a0*/  STG.E.64 desc[UR4][R4.64], R2 ;  /* 0x0000000204007986 */ /* 0x000fe2000c101b04 */
[----:B------:R-:W-:Y:S05]  /*02b0*/  EXIT ;  /* 0x000000000000794d */ /* 0x000fea0003800000 */
.L_x_0:
[----:B------:R-:W-:-:S00]  /*02c0*/  BRA `(.L_x_0) ;  /* 0xfffffffc00fc7947 */ /* 0x000fc0000383ffff */
[----:B------:R-:W-:-:S00]  /*02d0*/  NOP ;  /* 0x0000000000007918 */ /* 0x000fc00000000000 */
        /* <DEDUP_REMOVED lines=10> */
.L_x_1:


//--------------------- .nv.constant0.triton_poi_fused_mul_sigmoid_0 --------------------------
	.section	.nv.constant0.triton_poi_fused_mul_sigmoid_0,"a",@progbits
	.sectionflags	@""
	.align	4
.nv.constant0.triton_poi_fused_mul_sigmoid_0:
	.zero		548
